//
// Generated by NVIDIA NVVM Compiler
//
// Compiler Build ID: CL-36424714
// Cuda compilation tools, release 13.0, V13.0.88
// Based on NVVM 20.0.0
//

.version 9.0
.target sm_100
.address_size 64

	// .globl	_Z9MatrixMulPiS_S_i

.visible .entry _Z9MatrixMulPiS_S_i(
	.param .u64 .ptr .align 1 _Z9MatrixMulPiS_S_i_param_0,
	.param .u64 .ptr .align 1 _Z9MatrixMulPiS_S_i_param_1,
	.param .u64 .ptr .align 1 _Z9MatrixMulPiS_S_i_param_2,
	.param .u32 _Z9MatrixMulPiS_S_i_param_3
)
{
	.reg .pred 	%p<10>;
	.reg .b32 	%r<105>;
	.reg .b64 	%rd<67>;

	ld.param.u64 	%rd14, [_Z9MatrixMulPiS_S_i_param_0];
	ld.param.u64 	%rd15, [_Z9MatrixMulPiS_S_i_param_1];
	ld.param.u32 	%r29, [_Z9MatrixMulPiS_S_i_param_3];
	cvta.to.global.u64 	%rd1, %rd15;
	cvta.to.global.u64 	%rd2, %rd14;
	mov.u32 	%r31, %ntid.x;
	mov.u32 	%r32, %ctaid.x;
	mov.u32 	%r33, %tid.x;
	mad.lo.s32 	%r1, %r31, %r32, %r33;
	mov.u32 	%r34, %ntid.y;
	mov.u32 	%r35, %ctaid.y;
	mov.u32 	%r36, %tid.y;
	mad.lo.s32 	%r37, %r34, %r35, %r36;
	mul.lo.s32 	%r2, %r29, %r37;
	setp.lt.s32 	%p1, %r29, 1;
	mov.b32 	%r104, 0;
	@%p1 bra 	$L__BB0_12;
	and.b32  	%r3, %r29, 7;
	setp.lt.u32 	%p2, %r29, 8;
	mov.b32 	%r99, 0;
	mov.u32 	%r104, %r99;
	@%p2 bra 	$L__BB0_4;
	and.b32  	%r99, %r29, 2147483640;
	neg.s32 	%r93, %r99;
	mul.wide.u32 	%rd16, %r29, 4;
	add.s64 	%rd3, %rd1, %rd16;
	shl.b32 	%r6, %r29, 3;
	mul.wide.u32 	%rd17, %r29, 8;
	add.s64 	%rd4, %rd1, %rd17;
	mul.wide.u32 	%rd18, %r29, 12;
	add.s64 	%rd5, %rd1, %rd18;
	mul.wide.u32 	%rd19, %r29, 16;
	add.s64 	%rd6, %rd1, %rd19;
	mul.wide.u32 	%rd20, %r29, 20;
	add.s64 	%rd7, %rd1, %rd20;
	mul.wide.u32 	%rd21, %r29, 24;
	add.s64 	%rd8, %rd1, %rd21;
	mul.wide.u32 	%rd22, %r29, 28;
	add.s64 	%rd9, %rd1, %rd22;
	mul.wide.u32 	%rd23, %r2, 4;
	add.s64 	%rd24, %rd23, %rd2;
	add.s64 	%rd66, %rd24, 16;
	mov.b32 	%r104, 0;
	mov.u32 	%r92, %r1;
$L__BB0_3:
	.pragma "nounroll";
	mul.wide.s32 	%rd25, %r92, 4;
	add.s64 	%rd26, %rd3, %rd25;
	add.s64 	%rd27, %rd4, %rd25;
	add.s64 	%rd28, %rd5, %rd25;
	add.s64 	%rd29, %rd6, %rd25;
	add.s64 	%rd30, %rd7, %rd25;
	add.s64 	%rd31, %rd8, %rd25;
	add.s64 	%rd32, %rd9, %rd25;
	add.s64 	%rd33, %rd1, %rd25;
	ld.global.u32 	%r41, [%rd66+-16];
	ld.global.u32 	%r42, [%rd33];
	mad.lo.s32 	%r43, %r42, %r41, %r104;
	ld.global.u32 	%r44, [%rd66+-12];
	ld.global.u32 	%r45, [%rd26];
	mad.lo.s32 	%r46, %r45, %r44, %r43;
	ld.global.u32 	%r47, [%rd66+-8];
	ld.global.u32 	%r48, [%rd27];
	mad.lo.s32 	%r49, %r48, %r47, %r46;
	ld.global.u32 	%r50, [%rd66+-4];
	ld.global.u32 	%r51, [%rd28];
	mad.lo.s32 	%r52, %r51, %r50, %r49;
	ld.global.u32 	%r53, [%rd66];
	ld.global.u32 	%r54, [%rd29];
	mad.lo.s32 	%r55, %r54, %r53, %r52;
	ld.global.u32 	%r56, [%rd66+4];
	ld.global.u32 	%r57, [%rd30];
	mad.lo.s32 	%r58, %r57, %r56, %r55;
	ld.global.u32 	%r59, [%rd66+8];
	ld.global.u32 	%r60, [%rd31];
	mad.lo.s32 	%r61, %r60, %r59, %r58;
	ld.global.u32 	%r62, [%rd66+12];
	ld.global.u32 	%r63, [%rd32];
	mad.lo.s32 	%r104, %r63, %r62, %r61;
	add.s32 	%r93, %r93, 8;
	add.s32 	%r92, %r92, %r6;
	add.s64 	%rd66, %rd66, 32;
	setp.ne.s32 	%p3, %r93, 0;
	@%p3 bra 	$L__BB0_3;
$L__BB0_4:
	setp.eq.s32 	%p4, %r3, 0;
	@%p4 bra 	$L__BB0_12;
	and.b32  	%r16, %r29, 3;
	setp.lt.u32 	%p5, %r3, 4;
	@%p5 bra 	$L__BB0_7;
	add.s32 	%r65, %r99, %r2;
	mul.wide.u32 	%rd34, %r65, 4;
	add.s64 	%rd35, %rd2, %rd34;
	ld.global.u32 	%r66, [%rd35];
	mad.lo.s32 	%r67, %r99, %r29, %r1;
	mul.wide.s32 	%rd36, %r67, 4;
	add.s64 	%rd37, %rd1, %rd36;
	ld.global.u32 	%r68, [%rd37];
	mad.lo.s32 	%r69, %r68, %r66, %r104;
	cvt.u64.u32 	%rd38, %r2;
	cvt.u64.u32 	%rd39, %r99;
	add.s64 	%rd40, %rd39, %rd38;
	shl.b64 	%rd41, %rd40, 2;
	add.s64 	%rd42, %rd2, %rd41;
	ld.global.u32 	%r70, [%rd42+4];
	mul.wide.u32 	%rd43, %r29, 4;
	add.s64 	%rd44, %rd37, %rd43;
	ld.global.u32 	%r71, [%rd44];
	mad.lo.s32 	%r72, %r71, %r70, %r69;
	ld.global.u32 	%r73, [%rd42+8];
	add.s64 	%rd45, %rd44, %rd43;
	ld.global.u32 	%r74, [%rd45];
	mad.lo.s32 	%r75, %r74, %r73, %r72;
	ld.global.u32 	%r76, [%rd42+12];
	add.s64 	%rd46, %rd45, %rd43;
	ld.global.u32 	%r77, [%rd46];
	mad.lo.s32 	%r104, %r77, %r76, %r75;
	add.s32 	%r99, %r99, 4;
$L__BB0_7:
	setp.eq.s32 	%p6, %r16, 0;
	@%p6 bra 	$L__BB0_12;
	setp.eq.s32 	%p7, %r16, 1;
	@%p7 bra 	$L__BB0_10;
	add.s32 	%r79, %r99, %r2;
	mul.wide.u32 	%rd47, %r79, 4;
	add.s64 	%rd48, %rd2, %rd47;
	ld.global.u32 	%r80, [%rd48];
	mad.lo.s32 	%r81, %r99, %r29, %r1;
	mul.wide.s32 	%rd49, %r81, 4;
	add.s64 	%rd50, %rd1, %rd49;
	ld.global.u32 	%r82, [%rd50];
	mad.lo.s32 	%r83, %r82, %r80, %r104;
	cvt.u64.u32 	%rd51, %r2;
	cvt.u64.u32 	%rd52, %r99;
	add.s64 	%rd53, %rd52, %rd51;
	shl.b64 	%rd54, %rd53, 2;
	add.s64 	%rd55, %rd2, %rd54;
	ld.global.u32 	%r84, [%rd55+4];
	mul.wide.u32 	%rd56, %r29, 4;
	add.s64 	%rd57, %rd50, %rd56;
	ld.global.u32 	%r85, [%rd57];
	mad.lo.s32 	%r104, %r85, %r84, %r83;
	add.s32 	%r99, %r99, 2;
$L__BB0_10:
	and.b32  	%r86, %r29, 1;
	setp.eq.b32 	%p8, %r86, 1;
	not.pred 	%p9, %p8;
	@%p9 bra 	$L__BB0_12;
	add.s32 	%r87, %r99, %r2;
	mul.wide.u32 	%rd58, %r87, 4;
	add.s64 	%rd59, %rd2, %rd58;
	ld.global.u32 	%r88, [%rd59];
	mad.lo.s32 	%r89, %r99, %r29, %r1;
	mul.wide.s32 	%rd60, %r89, 4;
	add.s64 	%rd61, %rd1, %rd60;
	ld.global.u32 	%r90, [%rd61];
	mad.lo.s32 	%r104, %r90, %r88, %r104;
$L__BB0_12:
	ld.param.u64 	%rd65, [_Z9MatrixMulPiS_S_i_param_2];
	cvta.to.global.u64 	%rd62, %rd65;
	add.s32 	%r91, %r2, %r1;
	mul.wide.s32 	%rd63, %r91, 4;
	add.s64 	%rd64, %rd62, %rd63;
	st.global.u32 	[%rd64], %r104;
	ret;

}


// ===== COMPILED SASS (sm_100) =====

	.target	sm_100

	.elftype	@"ET_EXEC"


//--------------------- .note.nv.tkinfo           --------------------------
	.section	.note.nv.tkinfo,"",@"SHT_NOTE"
	.sectionflags	@"SHF_NOTE_NV_TKINFO"
	.tkinfo
        /*0018*/ 	.word	0x00000002
        /*0030*/ 	.string	""
        /*0030*/ 	.string	"ptxas"
        /*0030*/ 	.string	"Cuda compilation tools, release 13.0, V13.0.88"
        /*0030*/ 	.string	"Build cuda_13.0.r13.0/compiler.36424714_0"
        /*0030*/ 	.string	"-arch sm_100 -m 64 "



//--------------------- .note.nv.cuinfo           --------------------------
	.section	.note.nv.cuinfo,"",@"SHT_NOTE"
	.sectionflags	@"SHF_NOTE_NV_CUINFO"
        /*0018*/ 	.short	0x0002
        /*001a*/ 	.short	0x0064
        /*001c*/ 	.short	0x0082
	.zero		2


//--------------------- .nv.info                  --------------------------
	.section	.nv.info,"",@"SHT_CUDA_INFO"
	.align	4


	//----- nvinfo : EIATTR_REGCOUNT
	.align		4
        /*0000*/ 	.byte	0x04, 0x2f
        /*0002*/ 	.short	(.L_1 - .L_0)
	.align		4
.L_0:
        /*0004*/ 	.word	index@(_Z9MatrixMulPiS_S_i)
        /*0008*/ 	.word	0x0000001e


	//----- nvinfo : EIATTR_FRAME_SIZE
	.align		4
.L_1:
        /*000c*/ 	.byte	0x04, 0x11
        /*000e*/ 	.short	(.L_3 - .L_2)
	.align		4
.L_2:
        /*0010*/ 	.word	index@(_Z9MatrixMulPiS_S_i)
        /*0014*/ 	.word	0x00000000


	//----- nvinfo : EIATTR_MIN_STACK_SIZE
	.align		4
.L_3:
        /*0018*/ 	.byte	0x04, 0x12
        /*001a*/ 	.short	(.L_5 - .L_4)
	.align		4
.L_4:
        /*001c*/ 	.word	index@(_Z9MatrixMulPiS_S_i)
        /*0020*/ 	.word	0x00000000
.L_5:


//--------------------- .nv.compat                --------------------------
	.section	.nv.compat,"",@"SHT_CUDA_COMPAT_INFO"
	.align	4
        /*0000*/ 	.byte	0x02, 0x09, 0x00, 0x00, 0x02, 0x02, 0x01, 0x00, 0x02, 0x05, 0x05, 0x00, 0x03, 0x07, 0x01, 0x01
        /*0010*/ 	.byte	0x02, 0x03, 0x00, 0x00, 0x02, 0x06, 0x01, 0x00, 0x04, 0x0b, 0x08, 0x00, 0x09, 0x00, 0x00, 0x00
        /*0020*/ 	.byte	0x00, 0x00, 0x00, 0x00


//--------------------- .nv.info._Z9MatrixMulPiS_S_i --------------------------
	.section	.nv.info._Z9MatrixMulPiS_S_i,"",@"SHT_CUDA_INFO"
	.sectionflags	@""
	.align	4


	//----- nvinfo : EIATTR_CUDA_API_VERSION
	.align		4
        /*0000*/ 	.byte	0x04, 0x37
        /*0002*/ 	.short	(.L_7 - .L_6)
.L_6:
        /*0004*/ 	.word	0x00000082


	//----- nvinfo : EIATTR_KPARAM_INFO
	.align		4
.L_7:
        /*0008*/ 	.byte	0x04, 0x17
        /*000a*/ 	.short	(.L_9 - .L_8)
.L_8:
        /*000c*/ 	.word	0x00000000
        /*0010*/ 	.short	0x0003
        /*0012*/ 	.short	0x0018
        /*0014*/ 	.byte	0x00, 0xf0, 0x11, 0x00


	//----- nvinfo : EIATTR_KPARAM_INFO
	.align		4
.L_9:
        /*0018*/ 	.byte	0x04, 0x17
        /*001a*/ 	.short	(.L_11 - .L_10)
.L_10:
        /*001c*/ 	.word	0x00000000
        /*0020*/ 	.short	0x0002
        /*0022*/ 	.short	0x0010
        /*0024*/ 	.byte	0x00, 0xf5, 0x21, 0x00


	//----- nvinfo : EIATTR_KPARAM_INFO
	.align		4
.L_11:
        /*0028*/ 	.byte	0x04, 0x17
        /*002a*/ 	.short	(.L_13 - .L_12)
.L_12:
        /*002c*/ 	.word	0x00000000
        /*0030*/ 	.short	0x0001
        /*0032*/ 	.short	0x0008
        /*0034*/ 	.byte	0x00, 0xf5, 0x21, 0x00


	//----- nvinfo : EIATTR_KPARAM_INFO
	.align		4
.L_13:
        /*0038*/ 	.byte	0x04, 0x17
        /*003a*/ 	.short	(.L_15 - .L_14)
.L_14:
        /*003c*/ 	.word	0x00000000
        /*0040*/ 	.short	0x0000
        /*0042*/ 	.short	0x0000
        /*0044*/ 	.byte	0x00, 0xf5, 0x21, 0x00


	//----- nvinfo : EIATTR_SPARSE_MMA_MASK
	.align		4
.L_15:
        /*0048*/ 	.byte	0x03, 0x50
        /*004a*/ 	.short	0x0000


	//----- nvinfo : EIATTR_MAXREG_COUNT
	.align		4
        /*004c*/ 	.byte	0x03, 0x1b
        /*004e*/ 	.short	0x00ff


	//----- nvinfo : EIATTR_MERCURY_ISA_VERSION
	.align		4
        /*0050*/ 	.byte	0x03, 0x5f
        /*0052*/ 	.short	0x0101


	//----- nvinfo : EIATTR_VRC_CTA_INIT_COUNT
	.align		4
        /*0054*/ 	.byte	0x02, 0x4a
	.zero		1
	.zero		1


	//----- nvinfo : EIATTR_EXIT_INSTR_OFFSETS
	.align		4
        /*0058*/ 	.byte	0x04, 0x1c
        /*005a*/ 	.short	(.L_17 - .L_16)


	//   ....[0]....
.L_16:
        /*005c*/ 	.word	0x00000a90


	//----- nvinfo : EIATTR_CBANK_PARAM_SIZE
	.align		4
.L_17:
        /*0060*/ 	.byte	0x03, 0x19
        /*0062*/ 	.short	0x001c


	//----- nvinfo : EIATTR_PARAM_CBANK
	.align		4
        /*0064*/ 	.byte	0x04, 0x0a
        /*0066*/ 	.short	(.L_19 - .L_18)
	.align		4
.L_18:
        /*0068*/ 	.word	index@(.nv.constant0._Z9MatrixMulPiS_S_i)
        /*006c*/ 	.short	0x0380
        /*006e*/ 	.short	0x001c


	//----- nvinfo : EIATTR_SW_WAR
	.align		4
.L_19:
        /*0070*/ 	.byte	0x04, 0x36
        /*0072*/ 	.short	(.L_21 - .L_20)
.L_20:
        /*0074*/ 	.word	0x00000008
.L_21:


//--------------------- .nv.callgraph             --------------------------
	.section	.nv.callgraph,"",@"SHT_CUDA_CALLGRAPH"
	.align	4
	.sectionentsize	8
	.align		4
        /*0000*/ 	.word	0x00000000
	.align		4
        /*0004*/ 	.word	0xffffffff
	.align		4
        /*0008*/ 	.word	0x00000000
	.align		4
        /*000c*/ 	.word	0xfffffffe
	.align		4
        /*0010*/ 	.word	0x00000000
	.align		4
        /*0014*/ 	.word	0xfffffffd
	.align		4
        /*0018*/ 	.word	0x00000000
	.align		4
        /*001c*/ 	.word	0xfffffffc


//--------------------- .text._Z9MatrixMulPiS_S_i --------------------------
	.section	.text._Z9MatrixMulPiS_S_i,"ax",@progbits
	.align	128
        .global         _Z9MatrixMulPiS_S_i
        .type           _Z9MatrixMulPiS_S_i,@function
        .size           _Z9MatrixMulPiS_S_i,(.L_x_5 - _Z9MatrixMulPiS_S_i)
        .other          _Z9MatrixMulPiS_S_i,@"STO_CUDA_ENTRY STV_DEFAULT"
_Z9MatrixMulPiS_S_i:
.text._Z9MatrixMulPiS_S_i:
[----:B------:R-:W-:Y:S01]  /*0000*/  LDC R1, c[0x0][0x37c] ;  /* 0x0000df00ff017b82 */ /* 0x000fe20000000800 */
[----:B------:R-:W0:Y:S01]  /*0010*/  S2R R13, SR_CTAID.Y ;  /* 0x00000000000d7919 */ /* 0x000e220000002600 */
[----:B------:R-:W1:Y:S01]  /*0020*/  LDCU UR20, c[0x0][0x398] ;  /* 0x00007300ff1477ac */ /* 0x000e620008000800 */
[----:B------:R-:W-:Y:S01]  /*0030*/  HFMA2 R12, -RZ, RZ, 0, 0 ;  /* 0x00000000ff0c7431 */ /* 0x000fe200000001ff */
[----:B------:R-:W0:Y:S01]  /*0040*/  S2R R2, SR_TID.Y ;  /* 0x0000000000027919 */ /* 0x000e220000002200 */
[----:B------:R-:W2:Y:S01]  /*0050*/  LDCU UR4, c[0x0][0x360] ;  /* 0x00006c00ff0477ac */ /* 0x000ea20008000800 */
[----:B------:R-:W2:Y:S01]  /*0060*/  S2R R0, SR_CTAID.X ;  /* 0x0000000000007919 */ /* 0x000ea20000002500 */
[----:B------:R-:W0:Y:S01]  /*0070*/  LDCU UR5, c[0x0][0x364] ;  /* 0x00006c80ff0577ac */ /* 0x000e220008000800 */
[----:B------:R-:W2:Y:S01]  /*0080*/  S2R R3, SR_TID.X ;  /* 0x0000000000037919 */ /* 0x000ea20000002100 */
[----:B------:R-:W3:Y:S01]  /*0090*/  LDCU.64 UR18, c[0x0][0x358] ;  /* 0x00006b00ff1277ac */ /* 0x000ee20008000a00 */
[----:B-1----:R-:W-:Y:S01]  /*00a0*/  UISETP.GE.AND UP0, UPT, UR20, 0x1, UPT ;  /* 0x000000011400788c */ /* 0x002fe2000bf06270 */
[----:B0-----:R-:W-:-:S04]  /*00b0*/  IMAD R13, R13, UR5, R2 ;  /* 0x000000050d0d7c24 */ /* 0x001fc8000f8e0202 */
[----:B------:R-:W-:Y:S02]  /*00c0*/  IMAD R13, R13, UR20, RZ ;  /* 0x000000140d0d7c24 */ /* 0x000fe4000f8e02ff */
[----:B--2---:R-:W-:Y:S02]  /*00d0*/  IMAD R0, R0, UR4, R3 ;  /* 0x0000000400007c24 */ /* 0x004fe4000f8e0203 */
[----:B---3--:R-:W-:Y:S05]  /*00e0*/  BRA.U !UP0, `(.L_x_0) ;  /* 0x0000000908587547 */ /* 0x008fea000b800000 */
[----:B------:R-:W-:Y:S01]  /*00f0*/  UISETP.GE.U32.AND UP1, UPT, UR20, 0x8, UPT ;  /* 0x000000081400788c */ /* 0x000fe2000bf26070 */
[----:B------:R-:W-:Y:S01]  /*0100*/  MOV R12, RZ ;  /* 0x000000ff000c7202 */ /* 0x000fe20000000f00 */
[----:B------:R-:W-:Y:S01]  /*0110*/  ULOP3.LUT UR21, UR20, 0x7, URZ, 0xc0, !UPT ;  /* 0x0000000714157892 */ /* 0x000fe2000f8ec0ff */
[----:B------:R-:W-:-:S03]  /*0120*/  UMOV UR4, URZ ;  /* 0x000000ff00047c82 */ /* 0x000fc60008000000 */
[----:B------:R-:W-:-:S03]  /*0130*/  UISETP.NE.AND UP0, UPT, UR21, URZ, UPT ;  /* 0x000000ff1500728c */ /* 0x000fc6000bf05270 */
[----:B------:R-:W-:Y:S08]  /*0140*/  BRA.U !UP1, `(.L_x_1) ;  /* 0x0000000509047547 */ /* 0x000ff0000b800000 */
[----:B------:R-:W0:Y:S01]  /*0150*/  LDCU.128 UR24, c[0x0][0x380] ;  /* 0x00007000ff1877ac */ /* 0x000e220008000c00 */
[----:B------:R-:W-:Y:S02]  /*0160*/  MOV R12, RZ ;  /* 0x000000ff000c7202 */ /* 0x000fe40000000f00 */
[----:B------:R-:W-:Y:S01]  /*0170*/  MOV R14, R0 ;  /* 0x00000000000e7202 */ /* 0x000fe20000000f00 */
[----:B------:R-:W-:-:S04]  /*0180*/  ULOP3.LUT UR4, UR20, 0x7ffffff8, URZ, 0xc0, !UPT ;  /* 0x7ffffff814047892 */ /* 0x000fc8000f8ec0ff */
[----:B------:R-:W-:Y:S01]  /*0190*/  UIADD3 UR5, UPT, UPT, -UR4, URZ, URZ ;  /* 0x000000ff04057290 */ /* 0x000fe2000fffe1ff */
[----:B0-----:R-:W-:Y:S01]  /*01a0*/  MOV R2, UR24 ;  /* 0x0000001800027c02 */ /* 0x001fe20008000f00 */
[----:B------:R-:W-:Y:S01]  /*01b0*/  UIMAD.WIDE.U32 UR6, UR20, 0x8, UR26 ;  /* 0x00000008140678a5 */ /* 0x000fe2000f8e001a */
[----:B------:R-:W-:Y:S01]  /*01c0*/  MOV R3, UR25 ;  /* 0x0000001900037c02 */ /* 0x000fe20008000f00 */
[----:B------:R-:W-:Y:S02]  /*01d0*/  UIMAD.WIDE.U32 UR8, UR20, 0xc, UR26 ;  /* 0x0000000c140878a5 */ /* 0x000fe4000f8e001a */
[----:B------:R-:W-:Y:S01]  /*01e0*/  UIMAD.WIDE.U32 UR10, UR20, 0x10, UR26 ;  /* 0x00000010140a78a5 */ /* 0x000fe2000f8e001a */
[----:B------:R-:W-:Y:S01]  /*01f0*/  IMAD.WIDE.U32 R2, R13, 0x4, R2 ;  /* 0x000000040d027825 */ /* 0x000fe200078e0002 */
[----:B------:R-:W-:Y:S02]  /*0200*/  UIMAD.WIDE.U32 UR12, UR20, 0x14, UR26 ;  /* 0x00000014140c78a5 */ /* 0x000fe4000f8e001a */
[----:B------:R-:W-:Y:S01]  /*0210*/  UIMAD.WIDE.U32 UR14, UR20, 0x18, UR26 ;  /* 0x00000018140e78a5 */ /* 0x000fe2000f8e001a */
[----:B------:R-:W-:Y:S01]  /*0220*/  IADD3 R2, P0, PT, R2, 0x10, RZ ;  /* 0x0000001002027810 */ /* 0x000fe20007f1e0ff */
[----:B------:R-:W-:-:S03]  /*0230*/  UIMAD.WIDE.U32 UR16, UR20, 0x1c, UR26 ;  /* 0x0000001c141078a5 */ /* 0x000fc6000f8e001a */
[----:B------:R-:W-:-:S09]  /*0240*/  IADD3.X R3, PT, PT, RZ, R3, RZ, P0, !PT ;  /* 0x00000003ff037210 */ /* 0x000fd200007fe4ff */
.L_x_2:
[----:B------:R-:W-:Y:S01]  /*0250*/  HFMA2 R23, -RZ, RZ, 0, 2.384185791015625e-07 ;  /* 0x00000004ff177431 */ /* 0x000fe200000001ff */
[----:B------:R-:W-:Y:S01]  /*0260*/  UIMAD.WIDE.U32 UR22, UR20, 0x4, UR26 ;  /* 0x00000004141678a5 */ /* 0x000fe2000f8e001a */
[----:B------:R-:W-:Y:S01]  /*0270*/  HFMA2 R11, -RZ, RZ, 0, 2.384185791015625e-07 ;  /* 0x00000004ff0b7431 */ /* 0x000fe200000001ff */
[----:B------:R-:W-:Y:S01]  /*0280*/  MOV R25, 0x4 ;  /* 0x0000000400197802 */ /* 0x000fe20000000f00 */
[----:B------:R-:W2:Y:S03]  /*0290*/  LDG.E R21, desc[UR18][R2.64+-0x10] ;  /* 0xfffff01202157981 */ /* 0x000ea6000c1e1900 */
[----:B------:R-:W-:Y:S01]  /*02a0*/  MOV R8, UR22 ;  /* 0x0000001600087c02 */ /* 0x000fe20008000f00 */
[----:B------:R-:W-:Y:S01]  /*02b0*/  IMAD.U32 R9, RZ, RZ, UR23 ;  /* 0x00000017ff097e24 */ /* 0x000fe2000f8e00ff */
[----:B------:R-:W3:Y:S01]  /*02c0*/  LDG.E R19, desc[UR18][R2.64+-0xc] ;  /* 0xfffff41202137981 */ /* 0x000ee2000c1e1900 */
[----:B------:R-:W-:-:S04]  /*02d0*/  IMAD.WIDE R22, R14, R23, UR26 ;  /* 0x0000001a0e167e25 */ /* 0x000fc8000f8e0217 */
[----:B------:R-:W-:Y:S01]  /*02e0*/  HFMA2 R7, -RZ, RZ, 0, 2.384185791015625e-07 ;  /* 0x00000004ff077431 */ /* 0x000fe200000001ff */
[----:B------:R-:W-:Y:S01]  /*02f0*/  MOV R5, 0x4 ;  /* 0x0000000400057802 */ /* 0x000fe20000000f00 */
[----:B------:R-:W4:Y:S01]  /*0300*/  LDG.E R17, desc[UR18][R2.64+-0x8] ;  /* 0xfffff81202117981 */ /* 0x000f22000c1e1900 */
[----:B------:R-:W-:-:S03]  /*0310*/  IMAD.WIDE R8, R14, 0x4, R8 ;  /* 0x000000040e087825 */ /* 0x000fc600078e0208 */
[----:B------:R-:W2:Y:S01]  /*0320*/  LDG.E R22, desc[UR18][R22.64] ;  /* 0x0000001216167981 */ /* 0x000ea2000c1e1900 */
[----:B------:R-:W-:-:S03]  /*0330*/  IMAD.WIDE R24, R14, R25, UR6 ;  /* 0x000000060e187e25 */ /* 0x000fc6000f8e0219 */
[----:B------:R0:W3:Y:S01]  /*0340*/  LDG.E R20, desc[UR18][R8.64] ;  /* 0x0000001208147981 */ /* 0x0000e2000c1e1900 */
[----:B------:R-:W-:-:S03]  /*0350*/  IMAD.WIDE R10, R14, R11, UR8 ;  /* 0x000000080e0a7e25 */ /* 0x000fc6000f8e020b */
[----:B------:R-:W4:Y:S01]  /*0360*/  LDG.E R18, desc[UR18][R24.64] ;  /* 0x0000001218127981 */ /* 0x000f22000c1e1900 */
[----:B------:R-:W-:-:S04]  /*0370*/  IMAD.WIDE R4, R14, R5, UR10 ;  /* 0x0000000a0e047e25 */ /* 0x000fc8000f8e0205 */
[----:B------:R-:W-:Y:S01]  /*0380*/  HFMA2 R27, -RZ, RZ, 0, 2.384185791015625e-07 ;  /* 0x00000004ff1b7431 */ /* 0x000fe200000001ff */
[----:B------:R1:W5:Y:S01]  /*0390*/  LDG.E R16, desc[UR18][R10.64] ;  /* 0x000000120a107981 */ /* 0x000362000c1e1900 */
[C---:B------:R-:W-:Y:S01]  /*03a0*/  IMAD.WIDE R6, R14.reuse, R7, UR12 ;  /* 0x0000000c0e067e25 */ /* 0x040fe2000f8e0207 */
[----:B0-----:R-:W-:Y:S02]  /*03b0*/  MOV R9, 0x4 ;  /* 0x0000000400097802 */ /* 0x001fe40000000f00 */
[----:B------:R-:W5:Y:S04]  /*03c0*/  LDG.E R15, desc[UR18][R2.64+-0x4] ;  /* 0xfffffc12020f7981 */ /* 0x000f68000c1e1900 */
[----:B------:R0:W5:Y:S01]  /*03d0*/  LDG.E R4, desc[UR18][R4.64] ;  /* 0x0000001204047981 */ /* 0x000162000c1e1900 */
[----:B------:R-:W-:-:S03]  /*03e0*/  IMAD.WIDE R8, R14, R9, UR14 ;  /* 0x0000000e0e087e25 */ /* 0x000fc6000f8e0209 */
[----:B------:R-:W5:Y:S01]  /*03f0*/  LDG.E R23, desc[UR18][R2.64] ;  /* 0x0000001202177981 */ /* 0x000f62000c1e1900 */
[----:B-1----:R-:W-:-:S03]  /*0400*/  IMAD.WIDE R10, R14, R27, UR16 ;  /* 0x000000100e0a7e25 */ /* 0x002fc6000f8e021b */
[----:B------:R-:W5:Y:S04]  /*0410*/  LDG.E R7, desc[UR18][R6.64] ;  /* 0x0000001206077981 */ /* 0x000f68000c1e1900 */
[----:B------:R-:W5:Y:S04]  /*0420*/  LDG.E R24, desc[UR18][R2.64+0x4] ;  /* 0x0000041202187981 */ /* 0x000f68000c1e1900 */
[----:B------:R-:W5:Y:S04]  /*0430*/  LDG.E R8, desc[UR18][R8.64] ;  /* 0x0000001208087981 */ /* 0x000f68000c1e1900 */
[----:B------:R-:W5:Y:S04]  /*0440*/  LDG.E R25, desc[UR18][R2.64+0x8] ;  /* 0x0000081202197981 */ /* 0x000f68000c1e1900 */
[----:B------:R-:W5:Y:S04]  /*0450*/  LDG.E R10, desc[UR18][R10.64] ;  /* 0x000000120a0a7981 */ /* 0x000f68000c1e1900 */
[----:B------:R1:W5:Y:S01]  /*0460*/  LDG.E R27, desc[UR18][R2.64+0xc] ;  /* 0x00000c12021b7981 */ /* 0x000362000c1e1900 */
[----:B------:R-:W-:-:S04]  /*0470*/  UIADD3 UR5, UPT, UPT, UR5, 0x8, URZ ;  /* 0x0000000805057890 */ /* 0x000fc8000fffe0ff */
[----:B------:R-:W-:Y:S01]  /*0480*/  UISETP.NE.AND UP1, UPT, UR5, URZ, UPT ;  /* 0x000000ff0500728c */ /* 0x000fe2000bf25270 */
[----:B0-----:R-:W-:Y:S01]  /*0490*/  IMAD.U32 R5, RZ, RZ, UR20 ;  /* 0x00000014ff057e24 */ /* 0x001fe2000f8e00ff */
[----:B-1----:R-:W-:-:S04]  /*04a0*/  IADD3 R2, P0, PT, R2, 0x20, RZ ;  /* 0x0000002002027810 */ /* 0x002fc80007f1e0ff */
[----:B------:R-:W-:Y:S02]  /*04b0*/  LEA R14, R5, R14, 0x3 ;  /* 0x0000000e050e7211 */ /* 0x000fe400078e18ff */
[----:B------:R-:W-:Y:S01]  /*04c0*/  IADD3.X R3, PT, PT, RZ, R3, RZ, P0, !PT ;  /* 0x00000003ff037210 */ /* 0x000fe200007fe4ff */
[----:B--2---:R-:W-:-:S04]  /*04d0*/  IMAD R21, R21, R22, R12 ;  /* 0x0000001615157224 */ /* 0x004fc800078e020c */
[----:B---3--:R-:W-:-:S04]  /*04e0*/  IMAD R19, R19, R20, R21 ;  /* 0x0000001413137224 */ /* 0x008fc800078e0215 */
[----:B----4-:R-:W-:-:S04]  /*04f0*/  IMAD R17, R17, R18, R19 ;  /* 0x0000001211117224 */ /* 0x010fc800078e0213 */
[----:B-----5:R-:W-:-:S04]  /*0500*/  IMAD R15, R15, R16, R17 ;  /* 0x000000100f0f7224 */ /* 0x020fc800078e0211 */
[----:B------:R-:W-:-:S04]  /*0510*/  IMAD R4, R23, R4, R15 ;  /* 0x0000000417047224 */ /* 0x000fc800078e020f */
[----:B------:R-:W-:-:S04]  /*0520*/  IMAD R4, R24, R7, R4 ;  /* 0x0000000718047224 */ /* 0x000fc800078e0204 */
[----:B------:R-:W-:-:S04]  /*0530*/  IMAD R4, R25, R8, R4 ;  /* 0x0000000819047224 */ /* 0x000fc800078e0204 */
[----:B------:R-:W-:Y:S01]  /*0540*/  IMAD R12, R27, R10, R4 ;  /* 0x0000000a1b0c7224 */ /* 0x000fe200078e0204 */
[----:B------:R-:W-:Y:S06]  /*0550*/  BRA.U UP1, `(.L_x_2) ;  /* 0xfffffffd013c7547 */ /* 0x000fec000b83ffff */
.L_x_1:
[----:B------:R-:W-:Y:S05]  /*0560*/  BRA.U !UP0, `(.L_x_0) ;  /* 0x0000000508387547 */ /* 0x000fea000b800000 */
[----:B------:R-:W-:Y:S02]  /*0570*/  UISETP.GE.U32.AND UP0, UPT, UR21, 0x4, UPT ;  /* 0x000000041500788c */ /* 0x000fe4000bf06070 */
[----:B------:R-:W-:-:S04]  /*0580*/  ULOP3.LUT UR5, UR20, 0x3, URZ, 0xc0, !UPT ;  /* 0x0000000314057892 */ /* 0x000fc8000f8ec0ff */
[----:B------:R-:W-:-:S03]  /*0590*/  UISETP.NE.AND UP1, UPT, UR5, URZ, UPT ;  /* 0x000000ff0500728c */ /* 0x000fc6000bf25270 */
[----:B------:R-:W-:Y:S08]  /*05a0*/  BRA.U !UP0, `(.L_x_3) ;  /* 0x00000001087c7547 */ /* 0x000ff0000b800000 */
[----:B------:R-:W0:Y:S01]  /*05b0*/  LDC.64 R6, c[0x0][0x388] ;  /* 0x0000e200ff067b82 */ /* 0x000e220000000a00 */
[----:B------:R-:W1:Y:S01]  /*05c0*/  LDCU.64 UR6, c[0x0][0x380] ;  /* 0x00007000ff0677ac */ /* 0x000e620008000a00 */
[----:B------:R-:W-:Y:S02]  /*05d0*/  MOV R9, UR4 ;  /* 0x0000000400097c02 */ /* 0x000fe40008000f00 */
[C---:B------:R-:W-:Y:S02]  /*05e0*/  IADD3 R3, PT, PT, R13.reuse, UR4, RZ ;  /* 0x000000040d037c10 */ /* 0x040fe4000fffe0ff */
[----:B------:R-:W-:Y:S01]  /*05f0*/  IADD3 R10, P0, PT, R13, UR4, RZ ;  /* 0x000000040d0a7c10 */ /* 0x000fe2000ff1e0ff */
[----:B------:R-:W-:Y:S01]  /*0600*/  IMAD R9, R9, UR20, R0 ;  /* 0x0000001409097c24 */ /* 0x000fe2000f8e0200 */
[----:B------:R-:W2:Y:S01]  /*0610*/  LDC.64 R4, c[0x0][0x380] ;  /* 0x0000e000ff047b82 */ /* 0x000ea20000000a00 */
[----:B------:R-:W-:Y:S01]  /*0620*/  MOV R11, UR20 ;  /* 0x00000014000b7c02 */ /* 0x000fe20008000f00 */
[----:B------:R-:W-:-:S02]  /*0630*/  IMAD.U32 R15, RZ, RZ, UR20 ;  /* 0x00000014ff0f7e24 */ /* 0x000fc4000f8e00ff */
[----:B0-----:R-:W-:Y:S01]  /*0640*/  IMAD.WIDE R6, R9, 0x4, R6 ;  /* 0x0000000409067825 */ /* 0x001fe200078e0206 */
[----:B------:R-:W-:-:S05]  /*0650*/  MOV R9, UR20 ;  /* 0x0000001400097c02 */ /* 0x000fca0008000f00 */
[----:B------:R-:W-:Y:S02]  /*0660*/  IMAD.WIDE.U32 R8, R9, 0x4, R6 ;  /* 0x0000000409087825 */ /* 0x000fe400078e0006 */
[----:B------:R-:W3:Y:S02]  /*0670*/  LDG.E R6, desc[UR18][R6.64] ;  /* 0x0000001206067981 */ /* 0x000ee4000c1e1900 */
[----:B--2---:R-:W-:Y:S01]  /*0680*/  IMAD.WIDE.U32 R4, R3, 0x4, R4 ;  /* 0x0000000403047825 */ /* 0x004fe200078e0004 */
[----:B------:R-:W-:Y:S01]  /*0690*/  IADD3.X R3, PT, PT, RZ, RZ, RZ, P0, !PT ;  /* 0x000000ffff037210 */ /* 0x000fe200007fe4ff */
[----:B------:R-:W2:Y:S01]  /*06a0*/  LDG.E R17, desc[UR18][R8.64] ;  /* 0x0000001208117981 */ /* 0x000ea2000c1e1900 */
[----:B-1----:R-:W-:-:S03]  /*06b0*/  LEA R2, P0, R10, UR6, 0x2 ;  /* 0x000000060a027c11 */ /* 0x002fc6000f8010ff */
[----:B------:R-:W3:Y:S01]  /*06c0*/  LDG.E R5, desc[UR18][R4.64] ;  /* 0x0000001204057981 */ /* 0x000ee2000c1e1900 */
[----:B------:R-:W-:Y:S01]  /*06d0*/  LEA.HI.X R3, R10, UR7, R3, 0x2, P0 ;  /* 0x000000070a037c11 */ /* 0x000fe200080f1403 */
[----:B------:R-:W-:-:S04]  /*06e0*/  IMAD.WIDE.U32 R10, R11, 0x4, R8 ;  /* 0x000000040b0a7825 */ /* 0x000fc800078e0008 */
[----:B------:R-:W2:Y:S01]  /*06f0*/  LDG.E R16, desc[UR18][R2.64+0x4] ;  /* 0x0000041202107981 */ /* 0x000ea2000c1e1900 */
[----:B------:R-:W-:-:S03]  /*0700*/  IMAD.WIDE.U32 R14, R15, 0x4, R10 ;  /* 0x000000040f0e7825 */ /* 0x000fc600078e000a */
[----:B------:R-:W4:Y:S04]  /*0710*/  LDG.E R19, desc[UR18][R10.64] ;  /* 0x000000120a137981 */ /* 0x000f28000c1e1900 */
[----:B------:R-:W4:Y:S04]  /*0720*/  LDG.E R18, desc[UR18][R2.64+0x8] ;  /* 0x0000081202127981 */ /* 0x000f28000c1e1900 */
[----:B------:R-:W5:Y:S04]  /*0730*/  LDG.E R20, desc[UR18][R2.64+0xc] ;  /* 0x00000c1202147981 */ /* 0x000f68000c1e1900 */
[----:B------:R-:W5:Y:S01]  /*0740*/  LDG.E R14, desc[UR18][R14.64] ;  /* 0x000000120e0e7981 */ /* 0x000f62000c1e1900 */
[----:B------:R-:W-:Y:S01]  /*0750*/  UIADD3 UR4, UPT, UPT, UR4, 0x4, URZ ;  /* 0x0000000404047890 */ /* 0x000fe2000fffe0ff */
[----:B---3--:R-:W-:-:S04]  /*0760*/  IMAD R5, R5, R6, R12 ;  /* 0x0000000605057224 */ /* 0x008fc800078e020c */
[----:B--2---:R-:W-:-:S04]  /*0770*/  IMAD R5, R16, R17, R5 ;  /* 0x0000001110057224 */ /* 0x004fc800078e0205 */
[----:B----4-:R-:W-:-:S04]  /*0780*/  IMAD R5, R18, R19, R5 ;  /* 0x0000001312057224 */ /* 0x010fc800078e0205 */
[----:B-----5:R-:W-:-:S07]  /*0790*/  IMAD R12, R20, R14, R5 ;  /* 0x0000000e140c7224 */ /* 0x020fce00078e0205 */
.L_x_3:
[----:B------:R-:W-:Y:S05]  /*07a0*/  BRA.U !UP1, `(.L_x_0) ;  /* 0x0000000109a87547 */ /* 0x000fea000b800000 */
[----:B------:R-:W-:Y:S01]  /*07b0*/  UISETP.NE.AND UP0, UPT, UR5, 0x1, UPT ;  /* 0x000000010500788c */ /* 0x000fe2000bf05270 */
[----:B------:R-:W-:Y:S01]  /*07c0*/  MOV R7, UR4 ;  /* 0x0000000400077c02 */ /* 0x000fe20008000f00 */
[----:B------:R-:W-:Y:S02]  /*07d0*/  ULOP3.LUT UR5, UR20, 0x1, URZ, 0xc0, !UPT ;  /* 0x0000000114057892 */ /* 0x000fe4000f8ec0ff */
[----:B------:R-:W-:Y:S02]  /*07e0*/  IMAD.U32 R15, RZ, RZ, UR20 ;  /* 0x00000014ff0f7e24 */ /* 0x000fe4000f8e00ff */
[----:B------:R-:W-:Y:S01]  /*07f0*/  UISETP.NE.U32.AND UP1, UPT, UR5, 0x1, UPT ;  /* 0x000000010500788c */ /* 0x000fe2000bf25070 */
[----:B------:R-:W-:-:S04]  /*0800*/  PLOP3.LUT P1, PT, PT, PT, UP0, 0x80, 0x8 ;  /* 0x000000000008781c */ /* 0x000fc80003f2f008 */
[----:B------:R-:W0:Y:S01]  /*0810*/  @UP0 LDCU.128 UR8, c[0x0][0x380] ;  /* 0x00007000ff0807ac */ /* 0x000e220008000c00 */
[----:B------:R-:W-:Y:S01]  /*0820*/  PLOP3.LUT P0, PT, PT, PT, UP1, 0x80, 0x8 ;  /* 0x000000000008781c */ /* 0x000fe20003f0f018 */
[----:B------:R-:W1:Y:S04]  /*0830*/  @UP0 LDCU.64 UR6, c[0x0][0x380] ;  /* 0x00007000ff0607ac */ /* 0x000e680008000a00 */
[----:B------:R-:W2:Y:S03]  /*0840*/  @!UP1 LDCU.128 UR12, c[0x0][0x380] ;  /* 0x00007000ff0c97ac */ /* 0x000ea60008000c00 */
[C---:B------:R-:W-:Y:S02]  /*0850*/  @P1 IADD3 R3, PT, PT, R13.reuse, UR4, RZ ;  /* 0x000000040d031c10 */ /* 0x040fe4000fffe0ff */
[----:B------:R-:W-:Y:S01]  /*0860*/  @P1 IADD3 R6, P2, PT, R13, UR4, RZ ;  /* 0x000000040d061c10 */ /* 0x000fe2000ff5e0ff */
[----:B------:R-:W-:Y:S01]  /*0870*/  @UP0 UIADD3 UR4, UPT, UPT, UR4, 0x2, URZ ;  /* 0x0000000204040890 */ /* 0x000fe2000fffe0ff */
[----:B0-----:R-:W-:-:S02]  /*0880*/  MOV R10, UR8 ;  /* 0x00000008000a7c02 */ /* 0x001fc40008000f00 */
[----:B------:R-:W-:Y:S02]  /*0890*/  MOV R11, UR9 ;  /* 0x00000009000b7c02 */ /* 0x000fe40008000f00 */
[----:B------:R-:W-:Y:S02]  /*08a0*/  MOV R4, UR10 ;  /* 0x0000000a00047c02 */ /* 0x000fe40008000f00 */
[----:B------:R-:W-:Y:S01]  /*08b0*/  MOV R5, UR11 ;  /* 0x0000000b00057c02 */ /* 0x000fe20008000f00 */
[----:B------:R-:W-:-:S04]  /*08c0*/  @P1 IMAD.WIDE.U32 R10, R3, 0x4, R10 ;  /* 0x00000004030a1825 */ /* 0x000fc800078e000a */
[----:B------:R-:W-:Y:S01]  /*08d0*/  @P1 IMAD R3, R7, UR20, R0 ;  /* 0x0000001407031c24 */ /* 0x000fe2000f8e0200 */
[----:B------:R-:W-:Y:S01]  /*08e0*/  @P1 IADD3.X R7, PT, PT, RZ, RZ, RZ, P2, !PT ;  /* 0x000000ffff071210 */ /* 0x000fe200017fe4ff */
[----:B------:R-:W3:Y:S01]  /*08f0*/  @P1 LDG.E R11, desc[UR18][R10.64] ;  /* 0x000000120a0b1981 */ /* 0x000ee2000c1e1900 */
[C---:B-1----:R-:W-:Y:S01]  /*0900*/  @P1 LEA R2, P2, R6.reuse, UR6, 0x2 ;  /* 0x0000000606021c11 */ /* 0x042fe2000f8410ff */
[----:B------:R-:W-:Y:S01]  /*0910*/  @P1 IMAD.WIDE R4, R3, 0x4, R4 ;  /* 0x0000000403041825 */ /* 0x000fe200078e0204 */
[----:B------:R-:W-:Y:S02]  /*0920*/  MOV R19, UR4 ;  /* 0x0000000400137c02 */ /* 0x000fe40008000f00 */
[----:B------:R-:W-:Y:S02]  /*0930*/  @P1 LEA.HI.X R3, R6, UR7, R7, 0x2, P2 ;  /* 0x0000000706031c11 */ /* 0x000fe400090f1407 */
[----:B--2---:R-:W-:Y:S01]  /*0940*/  MOV R6, UR12 ;  /* 0x0000000c00067c02 */ /* 0x004fe20008000f00 */
[----:B------:R-:W-:Y:S01]  /*0950*/  @P1 IMAD.WIDE.U32 R14, R15, 0x4, R4 ;  /* 0x000000040f0e1825 */ /* 0x000fe200078e0004 */
[----:B------:R-:W-:Y:S01]  /*0960*/  MOV R7, UR13 ;  /* 0x0000000d00077c02 */ /* 0x000fe20008000f00 */
[----:B------:R-:W3:Y:S01]  /*0970*/  @P1 LDG.E R4, desc[UR18][R4.64] ;  /* 0x0000001204041981 */ /* 0x000ee2000c1e1900 */
[----:B------:R-:W-:Y:S01]  /*0980*/  @!P0 IADD3 R17, PT, PT, R13, UR4, RZ ;  /* 0x000000040d118c10 */ /* 0x000fe2000fffe0ff */
[----:B------:R-:W-:Y:S01]  /*0990*/  @!P0 IMAD R19, R19, UR20, R0 ;  /* 0x0000001413138c24 */ /* 0x000fe2000f8e0200 */
[----:B------:R-:W-:Y:S01]  /*09a0*/  MOV R8, UR14 ;  /* 0x0000000e00087c02 */ /* 0x000fe20008000f00 */
[----:B------:R-:W2:Y:S01]  /*09b0*/  @P1 LDG.E R14, desc[UR18][R14.64] ;  /* 0x000000120e0e1981 */ /* 0x000ea2000c1e1900 */
[----:B------:R-:W-:Y:S01]  /*09c0*/  MOV R9, UR15 ;  /* 0x0000000f00097c02 */ /* 0x000fe20008000f00 */
[----:B------:R-:W-:-:S02]  /*09d0*/  @!P0 IMAD.WIDE.U32 R6, R17, 0x4, R6 ;  /* 0x0000000411068825 */ /* 0x000fc400078e0006 */
[----:B------:R-:W2:Y:S02]  /*09e0*/  @P1 LDG.E R2, desc[UR18][R2.64+0x4] ;  /* 0x0000041202021981 */ /* 0x000ea4000c1e1900 */
[----:B------:R-:W-:Y:S02]  /*09f0*/  @!P0 IMAD.WIDE R8, R19, 0x4, R8 ;  /* 0x0000000413088825 */ /* 0x000fe400078e0208 */
[----:B------:R-:W4:Y:S04]  /*0a00*/  @!P0 LDG.E R7, desc[UR18][R6.64] ;  /* 0x0000001206078981 */ /* 0x000f28000c1e1900 */
[----:B------:R-:W4:Y:S01]  /*0a10*/  @!P0 LDG.E R8, desc[UR18][R8.64] ;  /* 0x0000001208088981 */ /* 0x000f22000c1e1900 */
[----:B---3--:R-:W-:-:S04]  /*0a20*/  @P1 IMAD R11, R11, R4, R12 ;  /* 0x000000040b0b1224 */ /* 0x008fc800078e020c */
[----:B--2---:R-:W-:-:S04]  /*0a30*/  @P1 IMAD R12, R2, R14, R11 ;  /* 0x0000000e020c1224 */ /* 0x004fc800078e020b */
[----:B----4-:R-:W-:-:S07]  /*0a40*/  @!P0 IMAD R12, R7, R8, R12 ;  /* 0x00000008070c8224 */ /* 0x010fce00078e020c */
.L_x_0:
[----:B------:R-:W0:Y:S01]  /*0a50*/  LDC.64 R2, c[0x0][0x390] ;  /* 0x0000e400ff027b82 */ /* 0x000e220000000a00 */
[----:B------:R-:W-:-:S05]  /*0a60*/  IADD3 R13, PT, PT, R0, R13, RZ ;  /* 0x0000000d000d7210 */ /* 0x000fca0007ffe0ff */
[----:B0-----:R-:W-:-:S05]  /*0a70*/  IMAD.WIDE R2, R13, 0x4, R2 ;  /* 0x000000040d027825 */ /* 0x001fca00078e0202 */
[----:B------:R-:W-:Y:S01]  /*0a80*/  STG.E desc[UR18][R2.64], R12 ;  /* 0x0000000c02007986 */ /* 0x000fe2000c101912 */
[----:B------:R-:W-:Y:S05]  /*0a90*/  EXIT ;  /* 0x000000000000794d */ /* 0x000fea0003800000 */
.L_x_4:
[----:B------:R-:W-:-:S00]  /*0aa0*/  BRA `(.L_x_4) ;  /* 0xfffffffc00fc7947 */ /* 0x000fc0000383ffff */
[----:B------:R-:W-:-:S00]  /*0ab0*/  NOP ;  /* 0x0000000000007918 */ /* 0x000fc00000000000 */
        /* <DEDUP_REMOVED lines=12> */
.L_x_5:


//--------------------- .nv.shared.reserved.0     --------------------------
	.section	.nv.shared.reserved.0,"aw",@nobits
	.weak		__nv_reservedSMEM_offset_0_alias
	.size		__nv_reservedSMEM_offset_0_alias, 0, 64
	.other		__nv_reservedSMEM_offset_0_alias,@"STO_CUDA_RESERVED_SHARED STV_DEFAULT"
__nv_reservedSMEM_offset_0_alias:
	.zero		0
	.zero		64


//--------------------- .nv.constant0._Z9MatrixMulPiS_S_i --------------------------
	.section	.nv.constant0._Z9MatrixMulPiS_S_i,"a",@progbits
	.sectionflags	@""
	.align	4
.nv.constant0._Z9MatrixMulPiS_S_i:
	.zero		924


//--------------------- SYMBOLS --------------------------

	.type		.nv.reservedSmem.offset0,@object
	.size		.nv.reservedSmem.offset0,0x4
